//
// Generated by NVIDIA NVVM Compiler
//
// Compiler Build ID: CL-36424714
// Cuda compilation tools, release 13.0, V13.0.88
// Based on NVVM 20.0.0
//

.version 9.0
.target sm_100
.address_size 64

	// .globl	HadMultBackward1
.global .align 1 .b8 _ZN34_INTERNAL_c09c672a_4_k_cu_c75c06ae4cuda3std3__436_GLOBAL__N__c09c672a_4_k_cu_c75c06ae6ignoreE[1];
.global .align 1 .b8 _ZN34_INTERNAL_c09c672a_4_k_cu_c75c06ae4cuda3std3__45__cpo5beginE[1];
.global .align 1 .b8 _ZN34_INTERNAL_c09c672a_4_k_cu_c75c06ae4cuda3std3__45__cpo3endE[1];
.global .align 1 .b8 _ZN34_INTERNAL_c09c672a_4_k_cu_c75c06ae4cuda3std3__45__cpo6cbeginE[1];
.global .align 1 .b8 _ZN34_INTERNAL_c09c672a_4_k_cu_c75c06ae4cuda3std3__45__cpo4cendE[1];
.global .align 1 .b8 _ZN34_INTERNAL_c09c672a_4_k_cu_c75c06ae4cuda3std3__45__cpo6rbeginE[1];
.global .align 1 .b8 _ZN34_INTERNAL_c09c672a_4_k_cu_c75c06ae4cuda3std3__45__cpo4rendE[1];
.global .align 1 .b8 _ZN34_INTERNAL_c09c672a_4_k_cu_c75c06ae4cuda3std3__45__cpo7crbeginE[1];
.global .align 1 .b8 _ZN34_INTERNAL_c09c672a_4_k_cu_c75c06ae4cuda3std3__45__cpo5crendE[1];
.global .align 1 .b8 _ZN34_INTERNAL_c09c672a_4_k_cu_c75c06ae4cuda3std3__419piecewise_constructE[1];
.global .align 1 .b8 _ZN34_INTERNAL_c09c672a_4_k_cu_c75c06ae4cuda3std3__48in_placeE[1];
.global .align 1 .b8 _ZN34_INTERNAL_c09c672a_4_k_cu_c75c06ae4cuda3std3__420unreachable_sentinelE[1];
.global .align 1 .b8 _ZN34_INTERNAL_c09c672a_4_k_cu_c75c06ae4cuda3std3__47nulloptE[1];
.global .align 1 .b8 _ZN34_INTERNAL_c09c672a_4_k_cu_c75c06ae4cuda3std3__48unexpectE[1];
.global .align 1 .b8 _ZN34_INTERNAL_c09c672a_4_k_cu_c75c06ae4cuda3std6ranges3__45__cpo4swapE[1];
.global .align 1 .b8 _ZN34_INTERNAL_c09c672a_4_k_cu_c75c06ae4cuda3std6ranges3__45__cpo9iter_moveE[1];
.global .align 1 .b8 _ZN34_INTERNAL_c09c672a_4_k_cu_c75c06ae4cuda3std6ranges3__45__cpo5beginE[1];
.global .align 1 .b8 _ZN34_INTERNAL_c09c672a_4_k_cu_c75c06ae4cuda3std6ranges3__45__cpo3endE[1];
.global .align 1 .b8 _ZN34_INTERNAL_c09c672a_4_k_cu_c75c06ae4cuda3std6ranges3__45__cpo6cbeginE[1];
.global .align 1 .b8 _ZN34_INTERNAL_c09c672a_4_k_cu_c75c06ae4cuda3std6ranges3__45__cpo4cendE[1];
.global .align 1 .b8 _ZN34_INTERNAL_c09c672a_4_k_cu_c75c06ae4cuda3std6ranges3__45__cpo7advanceE[1];
.global .align 1 .b8 _ZN34_INTERNAL_c09c672a_4_k_cu_c75c06ae4cuda3std6ranges3__45__cpo9iter_swapE[1];
.global .align 1 .b8 _ZN34_INTERNAL_c09c672a_4_k_cu_c75c06ae4cuda3std6ranges3__45__cpo4nextE[1];
.global .align 1 .b8 _ZN34_INTERNAL_c09c672a_4_k_cu_c75c06ae4cuda3std6ranges3__45__cpo4prevE[1];
.global .align 1 .b8 _ZN34_INTERNAL_c09c672a_4_k_cu_c75c06ae4cuda3std6ranges3__45__cpo4dataE[1];
.global .align 1 .b8 _ZN34_INTERNAL_c09c672a_4_k_cu_c75c06ae4cuda3std6ranges3__45__cpo5cdataE[1];
.global .align 1 .b8 _ZN34_INTERNAL_c09c672a_4_k_cu_c75c06ae4cuda3std6ranges3__45__cpo4sizeE[1];
.global .align 1 .b8 _ZN34_INTERNAL_c09c672a_4_k_cu_c75c06ae4cuda3std6ranges3__45__cpo5ssizeE[1];
.global .align 1 .b8 _ZN34_INTERNAL_c09c672a_4_k_cu_c75c06ae4cuda3std6ranges3__45__cpo8distanceE[1];
.global .align 1 .b8 _ZN34_INTERNAL_c09c672a_4_k_cu_c75c06ae6thrust24THRUST_300001_SM_1000_NS6system6detail10sequential3seqE[1];
.global .align 1 .b8 _ZN34_INTERNAL_c09c672a_4_k_cu_c75c06ae6thrust24THRUST_300001_SM_1000_NS12placeholders2_1E[1];
.global .align 1 .b8 _ZN34_INTERNAL_c09c672a_4_k_cu_c75c06ae6thrust24THRUST_300001_SM_1000_NS12placeholders2_2E[1];
.global .align 1 .b8 _ZN34_INTERNAL_c09c672a_4_k_cu_c75c06ae6thrust24THRUST_300001_SM_1000_NS12placeholders2_3E[1];
.global .align 1 .b8 _ZN34_INTERNAL_c09c672a_4_k_cu_c75c06ae6thrust24THRUST_300001_SM_1000_NS12placeholders2_4E[1];
.global .align 1 .b8 _ZN34_INTERNAL_c09c672a_4_k_cu_c75c06ae6thrust24THRUST_300001_SM_1000_NS12placeholders2_5E[1];
.global .align 1 .b8 _ZN34_INTERNAL_c09c672a_4_k_cu_c75c06ae6thrust24THRUST_300001_SM_1000_NS12placeholders2_6E[1];
.global .align 1 .b8 _ZN34_INTERNAL_c09c672a_4_k_cu_c75c06ae6thrust24THRUST_300001_SM_1000_NS12placeholders2_7E[1];
.global .align 1 .b8 _ZN34_INTERNAL_c09c672a_4_k_cu_c75c06ae6thrust24THRUST_300001_SM_1000_NS12placeholders2_8E[1];
.global .align 1 .b8 _ZN34_INTERNAL_c09c672a_4_k_cu_c75c06ae6thrust24THRUST_300001_SM_1000_NS12placeholders2_9E[1];
.global .align 1 .b8 _ZN34_INTERNAL_c09c672a_4_k_cu_c75c06ae6thrust24THRUST_300001_SM_1000_NS12placeholders3_10E[1];

.visible .entry HadMultBackward1(
	.param .u32 HadMultBackward1_param_0,
	.param .u64 .ptr .align 1 HadMultBackward1_param_1,
	.param .u64 .ptr .align 1 HadMultBackward1_param_2,
	.param .u64 .ptr .align 1 HadMultBackward1_param_3,
	.param .u64 .ptr .align 1 HadMultBackward1_param_4,
	.param .u64 .ptr .align 1 HadMultBackward1_param_5,
	.param .u64 .ptr .align 1 HadMultBackward1_param_6
)
{
	.reg .pred 	%p<8>;
	.reg .b32 	%r<17>;
	.reg .b32 	%f<16>;
	.reg .b64 	%rd<25>;

	ld.param.u32 	%r10, [HadMultBackward1_param_0];
	ld.param.u64 	%rd8, [HadMultBackward1_param_2];
	ld.param.u64 	%rd9, [HadMultBackward1_param_3];
	ld.param.u64 	%rd10, [HadMultBackward1_param_4];
	ld.param.u64 	%rd6, [HadMultBackward1_param_5];
	ld.param.u64 	%rd7, [HadMultBackward1_param_6];
	cvta.to.global.u64 	%rd1, %rd7;
	cvta.to.global.u64 	%rd2, %rd9;
	cvta.to.global.u64 	%rd3, %rd6;
	cvta.to.global.u64 	%rd4, %rd10;
	cvta.to.global.u64 	%rd5, %rd8;
	mov.u32 	%r11, %ctaid.x;
	mov.u32 	%r1, %ntid.x;
	mov.u32 	%r12, %tid.x;
	mad.lo.s32 	%r16, %r11, %r1, %r12;
	setp.ge.s32 	%p1, %r16, %r10;
	@%p1 bra 	$L__BB0_7;
	setp.ne.s64 	%p2, %rd6, 0;
	mov.u32 	%r13, %nctaid.x;
	mul.lo.s32 	%r3, %r13, %r1;
	@%p2 bra 	$L__BB0_4;
	setp.eq.s64 	%p6, %rd7, 0;
	@%p6 bra 	$L__BB0_7;
$L__BB0_3:
	mul.wide.s32 	%rd21, %r16, 4;
	add.s64 	%rd22, %rd5, %rd21;
	ld.global.f32 	%f12, [%rd22];
	add.s64 	%rd23, %rd2, %rd21;
	ld.global.f32 	%f13, [%rd23];
	add.s64 	%rd24, %rd1, %rd21;
	ld.global.f32 	%f14, [%rd24];
	fma.rn.f32 	%f15, %f12, %f13, %f14;
	st.global.f32 	[%rd24], %f15;
	add.s32 	%r16, %r16, %r3;
	setp.lt.s32 	%p7, %r16, %r10;
	@%p7 bra 	$L__BB0_3;
	bra.uni 	$L__BB0_7;
$L__BB0_4:
	setp.eq.s64 	%p3, %rd7, 0;
	@%p3 bra 	$L__BB0_5;
	bra.uni 	$L__BB0_6;
$L__BB0_5:
	mul.wide.s32 	%rd17, %r16, 4;
	add.s64 	%rd18, %rd5, %rd17;
	ld.global.f32 	%f8, [%rd18];
	add.s64 	%rd19, %rd4, %rd17;
	ld.global.f32 	%f9, [%rd19];
	add.s64 	%rd20, %rd3, %rd17;
	ld.global.f32 	%f10, [%rd20];
	fma.rn.f32 	%f11, %f8, %f9, %f10;
	st.global.f32 	[%rd20], %f11;
	add.s32 	%r16, %r16, %r3;
	setp.lt.s32 	%p5, %r16, %r10;
	@%p5 bra 	$L__BB0_5;
	bra.uni 	$L__BB0_7;
$L__BB0_6:
	mul.wide.s32 	%rd11, %r16, 4;
	add.s64 	%rd12, %rd5, %rd11;
	ld.global.f32 	%f1, [%rd12];
	add.s64 	%rd13, %rd4, %rd11;
	ld.global.f32 	%f2, [%rd13];
	add.s64 	%rd14, %rd3, %rd11;
	ld.global.f32 	%f3, [%rd14];
	fma.rn.f32 	%f4, %f1, %f2, %f3;
	st.global.f32 	[%rd14], %f4;
	add.s64 	%rd15, %rd2, %rd11;
	ld.global.f32 	%f5, [%rd15];
	add.s64 	%rd16, %rd1, %rd11;
	ld.global.f32 	%f6, [%rd16];
	fma.rn.f32 	%f7, %f1, %f5, %f6;
	st.global.f32 	[%rd16], %f7;
	add.s32 	%r16, %r16, %r3;
	setp.lt.s32 	%p4, %r16, %r10;
	@%p4 bra 	$L__BB0_6;
$L__BB0_7:
	ret;

}
	// .globl	_ZN3cub18CUB_300001_SM_10006detail11EmptyKernelIvEEvv
.visible .entry _ZN3cub18CUB_300001_SM_10006detail11EmptyKernelIvEEvv()
{


	ret;

}


// ===== COMPILED SASS (sm_100) =====

	.target	sm_100

	.elftype	@"ET_EXEC"


//--------------------- .note.nv.tkinfo           --------------------------
	.section	.note.nv.tkinfo,"",@"SHT_NOTE"
	.sectionflags	@"SHF_NOTE_NV_TKINFO"
	.tkinfo
        /*0018*/ 	.word	0x00000002
        /*0030*/ 	.string	""
        /*0030*/ 	.string	"ptxas"
        /*0030*/ 	.string	"Cuda compilation tools, release 13.0, V13.0.88"
        /*0030*/ 	.string	"Build cuda_13.0.r13.0/compiler.36424714_0"
        /*0030*/ 	.string	"-arch sm_100 -m 64 "



//--------------------- .note.nv.cuinfo           --------------------------
	.section	.note.nv.cuinfo,"",@"SHT_NOTE"
	.sectionflags	@"SHF_NOTE_NV_CUINFO"
        /*0018*/ 	.short	0x0002
        /*001a*/ 	.short	0x0064
        /*001c*/ 	.short	0x0082
	.zero		2


//--------------------- .nv.info                  --------------------------
	.section	.nv.info,"",@"SHT_CUDA_INFO"
	.align	4


	//----- nvinfo : EIATTR_REGCOUNT
	.align		4
        /*0000*/ 	.byte	0x04, 0x2f
        /*0002*/ 	.short	(.L_41 - .L_40)
	.align		4
.L_40:
        /*0004*/ 	.word	index@(HadMultBackward1)
        /*0008*/ 	.word	0x00000014


	//----- nvinfo : EIATTR_FRAME_SIZE
	.align		4
.L_41:
        /*000c*/ 	.byte	0x04, 0x11
        /*000e*/ 	.short	(.L_43 - .L_42)
	.align		4
.L_42:
        /*0010*/ 	.word	index@(HadMultBackward1)
        /*0014*/ 	.word	0x00000000


	//----- nvinfo : EIATTR_REGCOUNT
	.align		4
.L_43:
        /*0018*/ 	.byte	0x04, 0x2f
        /*001a*/ 	.short	(.L_45 - .L_44)
	.align		4
.L_44:
        /*001c*/ 	.word	index@(_ZN3cub18CUB_300001_SM_10006detail11EmptyKernelIvEEvv)
        /*0020*/ 	.word	0x00000004


	//----- nvinfo : EIATTR_FRAME_SIZE
	.align		4
.L_45:
        /*0024*/ 	.byte	0x04, 0x11
        /*0026*/ 	.short	(.L_47 - .L_46)
	.align		4
.L_46:
        /*0028*/ 	.word	index@(_ZN3cub18CUB_300001_SM_10006detail11EmptyKernelIvEEvv)
        /*002c*/ 	.word	0x00000000


	//----- nvinfo : EIATTR_MIN_STACK_SIZE
	.align		4
.L_47:
        /*0030*/ 	.byte	0x04, 0x12
        /*0032*/ 	.short	(.L_49 - .L_48)
	.align		4
.L_48:
        /*0034*/ 	.word	index@(_ZN3cub18CUB_300001_SM_10006detail11EmptyKernelIvEEvv)
        /*0038*/ 	.word	0x00000000


	//----- nvinfo : EIATTR_MIN_STACK_SIZE
	.align		4
.L_49:
        /*003c*/ 	.byte	0x04, 0x12
        /*003e*/ 	.short	(.L_51 - .L_50)
	.align		4
.L_50:
        /*0040*/ 	.word	index@(HadMultBackward1)
        /*0044*/ 	.word	0x00000000
.L_51:


//--------------------- .nv.compat                --------------------------
	.section	.nv.compat,"",@"SHT_CUDA_COMPAT_INFO"
	.align	4
        /*0000*/ 	.byte	0x02, 0x09, 0x00, 0x00, 0x02, 0x02, 0x01, 0x00, 0x02, 0x05, 0x05, 0x00, 0x03, 0x07, 0x01, 0x01
        /*0010*/ 	.byte	0x02, 0x03, 0x00, 0x00, 0x02, 0x06, 0x01, 0x00, 0x04, 0x0b, 0x08, 0x00, 0x09, 0x00, 0x00, 0x00
        /*0020*/ 	.byte	0x00, 0x00, 0x00, 0x00


//--------------------- .nv.info._ZN3cub18CUB_300001_SM_10006detail11EmptyKernelIvEEvv --------------------------
	.section	.nv.info._ZN3cub18CUB_300001_SM_10006detail11EmptyKernelIvEEvv,"",@"SHT_CUDA_INFO"
	.sectionflags	@""
	.align	4


	//----- nvinfo : EIATTR_CUDA_API_VERSION
	.align		4
        /*0000*/ 	.byte	0x04, 0x37
        /*0002*/ 	.short	(.L_53 - .L_52)
.L_52:
        /*0004*/ 	.word	0x00000082


	//----- nvinfo : EIATTR_SPARSE_MMA_MASK
	.align		4
.L_53:
        /*0008*/ 	.byte	0x03, 0x50
        /*000a*/ 	.short	0x0000


	//----- nvinfo : EIATTR_MAXREG_COUNT
	.align		4
        /*000c*/ 	.byte	0x03, 0x1b
        /*000e*/ 	.short	0x00ff


	//----- nvinfo : EIATTR_MERCURY_ISA_VERSION
	.align		4
        /*0010*/ 	.byte	0x03, 0x5f
        /*0012*/ 	.short	0x0101


	//----- nvinfo : EIATTR_VRC_CTA_INIT_COUNT
	.align		4
        /*0014*/ 	.byte	0x02, 0x4a
	.zero		1
	.zero		1


	//----- nvinfo : EIATTR_EXIT_INSTR_OFFSETS
	.align		4
        /*0018*/ 	.byte	0x04, 0x1c
        /*001a*/ 	.short	(.L_55 - .L_54)


	//   ....[0]....
.L_54:
        /*001c*/ 	.word	0x00000010


	//----- nvinfo : EIATTR_SW_WAR
	.align		4
.L_55:
        /*0020*/ 	.byte	0x04, 0x36
        /*0022*/ 	.short	(.L_57 - .L_56)
.L_56:
        /*0024*/ 	.word	0x00000008
.L_57:


//--------------------- .nv.info.HadMultBackward1 --------------------------
	.section	.nv.info.HadMultBackward1,"",@"SHT_CUDA_INFO"
	.sectionflags	@""
	.align	4


	//----- nvinfo : EIATTR_CUDA_API_VERSION
	.align		4
        /*0000*/ 	.byte	0x04, 0x37
        /*0002*/ 	.short	(.L_59 - .L_58)
.L_58:
        /*0004*/ 	.word	0x00000082


	//----- nvinfo : EIATTR_KPARAM_INFO
	.align		4
.L_59:
        /*0008*/ 	.byte	0x04, 0x17
        /*000a*/ 	.short	(.L_61 - .L_60)
.L_60:
        /*000c*/ 	.word	0x00000000
        /*0010*/ 	.short	0x0006
        /*0012*/ 	.short	0x0030
        /*0014*/ 	.byte	0x00, 0xf5, 0x21, 0x00


	//----- nvinfo : EIATTR_KPARAM_INFO
	.align		4
.L_61:
        /*0018*/ 	.byte	0x04, 0x17
        /*001a*/ 	.short	(.L_63 - .L_62)
.L_62:
        /*001c*/ 	.word	0x00000000
        /*0020*/ 	.short	0x0005
        /*0022*/ 	.short	0x0028
        /*0024*/ 	.byte	0x00, 0xf5, 0x21, 0x00


	//----- nvinfo : EIATTR_KPARAM_INFO
	.align		4
.L_63:
        /*0028*/ 	.byte	0x04, 0x17
        /*002a*/ 	.short	(.L_65 - .L_64)
.L_64:
        /*002c*/ 	.word	0x00000000
        /*0030*/ 	.short	0x0004
        /*0032*/ 	.short	0x0020
        /*0034*/ 	.byte	0x00, 0xf5, 0x21, 0x00


	//----- nvinfo : EIATTR_KPARAM_INFO
	.align		4
.L_65:
        /*0038*/ 	.byte	0x04, 0x17
        /*003a*/ 	.short	(.L_67 - .L_66)
.L_66:
        /*003c*/ 	.word	0x00000000
        /*0040*/ 	.short	0x0003
        /*0042*/ 	.short	0x0018
        /*0044*/ 	.byte	0x00, 0xf5, 0x21, 0x00


	//----- nvinfo : EIATTR_KPARAM_INFO
	.align		4
.L_67:
        /*0048*/ 	.byte	0x04, 0x17
        /*004a*/ 	.short	(.L_69 - .L_68)
.L_68:
        /*004c*/ 	.word	0x00000000
        /*0050*/ 	.short	0x0002
        /*0052*/ 	.short	0x0010
        /*0054*/ 	.byte	0x00, 0xf5, 0x21, 0x00


	//----- nvinfo : EIATTR_KPARAM_INFO
	.align		4
.L_69:
        /*0058*/ 	.byte	0x04, 0x17
        /*005a*/ 	.short	(.L_71 - .L_70)
.L_70:
        /*005c*/ 	.word	0x00000000
        /*0060*/ 	.short	0x0001
        /*0062*/ 	.short	0x0008
        /*0064*/ 	.byte	0x00, 0xf5, 0x21, 0x00


	//----- nvinfo : EIATTR_KPARAM_INFO
	.align		4
.L_71:
        /*0068*/ 	.byte	0x04, 0x17
        /*006a*/ 	.short	(.L_73 - .L_72)
.L_72:
        /*006c*/ 	.word	0x00000000
        /*0070*/ 	.short	0x0000
        /*0072*/ 	.short	0x0000
        /*0074*/ 	.byte	0x00, 0xf0, 0x11, 0x00


	//----- nvinfo : EIATTR_SPARSE_MMA_MASK
	.align		4
.L_73:
        /*0078*/ 	.byte	0x03, 0x50
        /*007a*/ 	.short	0x0000


	//----- nvinfo : EIATTR_MAXREG_COUNT
	.align		4
        /*007c*/ 	.byte	0x03, 0x1b
        /*007e*/ 	.short	0x00ff


	//----- nvinfo : EIATTR_MERCURY_ISA_VERSION
	.align		4
        /*0080*/ 	.byte	0x03, 0x5f
        /*0082*/ 	.short	0x0101


	//----- nvinfo : EIATTR_VRC_CTA_INIT_COUNT
	.align		4
        /*0084*/ 	.byte	0x02, 0x4a
	.zero		1
	.zero		1


	//----- nvinfo : EIATTR_EXIT_INSTR_OFFSETS
	.align		4
        /*0088*/ 	.byte	0x04, 0x1c
        /*008a*/ 	.short	(.L_75 - .L_74)


	//   ....[0]....
.L_74:
        /*008c*/ 	.word	0x00000070


	//   ....[1]....
        /*0090*/ 	.word	0x00000120


	//   ....[2]....
        /*0094*/ 	.word	0x00000210


	//   ....[3]....
        /*0098*/ 	.word	0x000003c0


	//   ....[4]....
        /*009c*/ 	.word	0x000004b0


	//----- nvinfo : EIATTR_CRS_STACK_SIZE
	.align		4
.L_75:
        /*00a0*/ 	.byte	0x04, 0x1e
        /*00a2*/ 	.short	(.L_77 - .L_76)
.L_76:
        /*00a4*/ 	.word	0x00000000


	//----- nvinfo : EIATTR_CBANK_PARAM_SIZE
	.align		4
.L_77:
        /*00a8*/ 	.byte	0x03, 0x19
        /*00aa*/ 	.short	0x0038


	//----- nvinfo : EIATTR_PARAM_CBANK
	.align		4
        /*00ac*/ 	.byte	0x04, 0x0a
        /*00ae*/ 	.short	(.L_79 - .L_78)
	.align		4
.L_78:
        /*00b0*/ 	.word	index@(.nv.constant0.HadMultBackward1)
        /*00b4*/ 	.short	0x0380
        /*00b6*/ 	.short	0x0038


	//----- nvinfo : EIATTR_SW_WAR
	.align		4
.L_79:
        /*00b8*/ 	.byte	0x04, 0x36
        /*00ba*/ 	.short	(.L_81 - .L_80)
.L_80:
        /*00bc*/ 	.word	0x00000008
.L_81:


//--------------------- .nv.callgraph             --------------------------
	.section	.nv.callgraph,"",@"SHT_CUDA_CALLGRAPH"
	.align	4
	.sectionentsize	8
	.align		4
        /*0000*/ 	.word	0x00000000
	.align		4
        /*0004*/ 	.word	0xffffffff
	.align		4
        /*0008*/ 	.word	0x00000000
	.align		4
        /*000c*/ 	.word	0xfffffffe
	.align		4
        /*0010*/ 	.word	0x00000000
	.align		4
        /*0014*/ 	.word	0xfffffffd
	.align		4
        /*0018*/ 	.word	0x00000000
	.align		4
        /*001c*/ 	.word	0xfffffffc


//--------------------- .nv.constant4             --------------------------
	.section	.nv.constant4,"a",@progbits
	.align	8
	.align		8
.nv.constant4:
        /*0000*/ 	.dword	_ZN34_INTERNAL_c09c672a_4_k_cu_c75c06ae4cuda3std3__436_GLOBAL__N__c09c672a_4_k_cu_c75c06ae6ignoreE
	.align		8
        /*0008*/ 	.dword	_ZN34_INTERNAL_c09c672a_4_k_cu_c75c06ae4cuda3std3__45__cpo5beginE
	.align		8
        /*0010*/ 	.dword	_ZN34_INTERNAL_c09c672a_4_k_cu_c75c06ae4cuda3std3__45__cpo3endE
	.align		8
        /*0018*/ 	.dword	_ZN34_INTERNAL_c09c672a_4_k_cu_c75c06ae4cuda3std3__45__cpo6cbeginE
	.align		8
        /*0020*/ 	.dword	_ZN34_INTERNAL_c09c672a_4_k_cu_c75c06ae4cuda3std3__45__cpo4cendE
	.align		8
        /*0028*/ 	.dword	_ZN34_INTERNAL_c09c672a_4_k_cu_c75c06ae4cuda3std3__45__cpo6rbeginE
	.align		8
        /*0030*/ 	.dword	_ZN34_INTERNAL_c09c672a_4_k_cu_c75c06ae4cuda3std3__45__cpo4rendE
	.align		8
        /*0038*/ 	.dword	_ZN34_INTERNAL_c09c672a_4_k_cu_c75c06ae4cuda3std3__45__cpo7crbeginE
	.align		8
        /*0040*/ 	.dword	_ZN34_INTERNAL_c09c672a_4_k_cu_c75c06ae4cuda3std3__45__cpo5crendE
	.align		8
        /*0048*/ 	.dword	_ZN34_INTERNAL_c09c672a_4_k_cu_c75c06ae4cuda3std3__419piecewise_constructE
	.align		8
        /*0050*/ 	.dword	_ZN34_INTERNAL_c09c672a_4_k_cu_c75c06ae4cuda3std3__48in_placeE
	.align		8
        /*0058*/ 	.dword	_ZN34_INTERNAL_c09c672a_4_k_cu_c75c06ae4cuda3std3__420unreachable_sentinelE
	.align		8
        /*0060*/ 	.dword	_ZN34_INTERNAL_c09c672a_4_k_cu_c75c06ae4cuda3std3__47nulloptE
	.align		8
        /*0068*/ 	.dword	_ZN34_INTERNAL_c09c672a_4_k_cu_c75c06ae4cuda3std3__48unexpectE
	.align		8
        /*0070*/ 	.dword	_ZN34_INTERNAL_c09c672a_4_k_cu_c75c06ae4cuda3std6ranges3__45__cpo4swapE
	.align		8
        /*0078*/ 	.dword	_ZN34_INTERNAL_c09c672a_4_k_cu_c75c06ae4cuda3std6ranges3__45__cpo9iter_moveE
	.align		8
        /*0080*/ 	.dword	_ZN34_INTERNAL_c09c672a_4_k_cu_c75c06ae4cuda3std6ranges3__45__cpo5beginE
	.align		8
        /*0088*/ 	.dword	_ZN34_INTERNAL_c09c672a_4_k_cu_c75c06ae4cuda3std6ranges3__45__cpo3endE
	.align		8
        /*0090*/ 	.dword	_ZN34_INTERNAL_c09c672a_4_k_cu_c75c06ae4cuda3std6ranges3__45__cpo6cbeginE
	.align		8
        /*0098*/ 	.dword	_ZN34_INTERNAL_c09c672a_4_k_cu_c75c06ae4cuda3std6ranges3__45__cpo4cendE
	.align		8
        /*00a0*/ 	.dword	_ZN34_INTERNAL_c09c672a_4_k_cu_c75c06ae4cuda3std6ranges3__45__cpo7advanceE
	.align		8
        /*00a8*/ 	.dword	_ZN34_INTERNAL_c09c672a_4_k_cu_c75c06ae4cuda3std6ranges3__45__cpo9iter_swapE
	.align		8
        /*00b0*/ 	.dword	_ZN34_INTERNAL_c09c672a_4_k_cu_c75c06ae4cuda3std6ranges3__45__cpo4nextE
	.align		8
        /*00b8*/ 	.dword	_ZN34_INTERNAL_c09c672a_4_k_cu_c75c06ae4cuda3std6ranges3__45__cpo4prevE
	.align		8
        /*00c0*/ 	.dword	_ZN34_INTERNAL_c09c672a_4_k_cu_c75c06ae4cuda3std6ranges3__45__cpo4dataE
	.align		8
        /*00c8*/ 	.dword	_ZN34_INTERNAL_c09c672a_4_k_cu_c75c06ae4cuda3std6ranges3__45__cpo5cdataE
	.align		8
        /*00d0*/ 	.dword	_ZN34_INTERNAL_c09c672a_4_k_cu_c75c06ae4cuda3std6ranges3__45__cpo4sizeE
	.align		8
        /*00d8*/ 	.dword	_ZN34_INTERNAL_c09c672a_4_k_cu_c75c06ae4cuda3std6ranges3__45__cpo5ssizeE
	.align		8
        /*00e0*/ 	.dword	_ZN34_INTERNAL_c09c672a_4_k_cu_c75c06ae4cuda3std6ranges3__45__cpo8distanceE
	.align		8
        /*00e8*/ 	.dword	_ZN34_INTERNAL_c09c672a_4_k_cu_c75c06ae6thrust24THRUST_300001_SM_1000_NS6system6detail10sequential3seqE
	.align		8
        /*00f0*/ 	.dword	_ZN34_INTERNAL_c09c672a_4_k_cu_c75c06ae6thrust24THRUST_300001_SM_1000_NS12placeholders2_1E
	.align		8
        /*00f8*/ 	.dword	_ZN34_INTERNAL_c09c672a_4_k_cu_c75c06ae6thrust24THRUST_300001_SM_1000_NS12placeholders2_2E
	.align		8
        /*0100*/ 	.dword	_ZN34_INTERNAL_c09c672a_4_k_cu_c75c06ae6thrust24THRUST_300001_SM_1000_NS12placeholders2_3E
	.align		8
        /*0108*/ 	.dword	_ZN34_INTERNAL_c09c672a_4_k_cu_c75c06ae6thrust24THRUST_300001_SM_1000_NS12placeholders2_4E
	.align		8
        /*0110*/ 	.dword	_ZN34_INTERNAL_c09c672a_4_k_cu_c75c06ae6thrust24THRUST_300001_SM_1000_NS12placeholders2_5E
	.align		8
        /*0118*/ 	.dword	_ZN34_INTERNAL_c09c672a_4_k_cu_c75c06ae6thrust24THRUST_300001_SM_1000_NS12placeholders2_6E
	.align		8
        /*0120*/ 	.dword	_ZN34_INTERNAL_c09c672a_4_k_cu_c75c06ae6thrust24THRUST_300001_SM_1000_NS12placeholders2_7E
	.align		8
        /*0128*/ 	.dword	_ZN34_INTERNAL_c09c672a_4_k_cu_c75c06ae6thrust24THRUST_300001_SM_1000_NS12placeholders2_8E
	.align		8
        /*0130*/ 	.dword	_ZN34_INTERNAL_c09c672a_4_k_cu_c75c06ae6thrust24THRUST_300001_SM_1000_NS12placeholders2_9E
	.align		8
        /*0138*/ 	.dword	_ZN34_INTERNAL_c09c672a_4_k_cu_c75c06ae6thrust24THRUST_300001_SM_1000_NS12placeholders3_10E


//--------------------- .text._ZN3cub18CUB_300001_SM_10006detail11EmptyKernelIvEEvv --------------------------
	.section	.text._ZN3cub18CUB_300001_SM_10006detail11EmptyKernelIvEEvv,"ax",@progbits
	.align	128
        .global         _ZN3cub18CUB_300001_SM_10006detail11EmptyKernelIvEEvv
        .type           _ZN3cub18CUB_300001_SM_10006detail11EmptyKernelIvEEvv,@function
        .size           _ZN3cub18CUB_300001_SM_10006detail11EmptyKernelIvEEvv,(.L_x_6 - _ZN3cub18CUB_300001_SM_10006detail11EmptyKernelIvEEvv)
        .other          _ZN3cub18CUB_300001_SM_10006detail11EmptyKernelIvEEvv,@"STO_CUDA_ENTRY STV_DEFAULT"
_ZN3cub18CUB_300001_SM_10006detail11EmptyKernelIvEEvv:
.text._ZN3cub18CUB_300001_SM_10006detail11EmptyKernelIvEEvv:
[----:B------:R-:W-:Y:S01]  /*0000*/  LDC R1, c[0x0][0x37c] ;  /* 0x0000df00ff017b82 */ /* 0x000fe20000000800 */
[----:B------:R-:W-:Y:S05]  /*0010*/  EXIT ;  /* 0x000000000000794d */ /* 0x000fea0003800000 */
.L_x_0:
[----:B------:R-:W-:-:S00]  /*0020*/  BRA `(.L_x_0) ;  /* 0xfffffffc00fc7947 */ /* 0x000fc0000383ffff */
[----:B------:R-:W-:-:S00]  /*0030*/  NOP ;  /* 0x0000000000007918 */ /* 0x000fc00000000000 */
        /* <DEDUP_REMOVED lines=12> */
.L_x_6:


//--------------------- .text.HadMultBackward1    --------------------------
	.section	.text.HadMultBackward1,"ax",@progbits
	.align	128
        .global         HadMultBackward1
        .type           HadMultBackward1,@function
        .size           HadMultBackward1,(.L_x_7 - HadMultBackward1)
        .other          HadMultBackward1,@"STO_CUDA_ENTRY STV_DEFAULT"
HadMultBackward1:
.text.HadMultBackward1:
[----:B------:R-:W-:Y:S01]  /*0000*/  LDC R1, c[0x0][0x37c] ;  /* 0x0000df00ff017b82 */ /* 0x000fe20000000800 */
[----:B------:R-:W0:Y:S07]  /*0010*/  S2R R3, SR_TID.X ;  /* 0x0000000000037919 */ /* 0x000e2e0000002100 */
[----:B------:R-:W0:Y:S01]  /*0020*/  S2UR UR4, SR_CTAID.X ;  /* 0x00000000000479c3 */ /* 0x000e220000002500 */
[----:B------:R-:W1:Y:S07]  /*0030*/  LDCU UR5, c[0x0][0x380] ;  /* 0x00007000ff0577ac */ /* 0x000e6e0008000800 */
[----:B------:R-:W0:Y:S02]  /*0040*/  LDC R0, c[0x0][0x360] ;  /* 0x0000d800ff007b82 */ /* 0x000e240000000800 */
[----:B0-----:R-:W-:-:S05]  /*0050*/  IMAD R3, R0, UR4, R3 ;  /* 0x0000000400037c24 */ /* 0x001fca000f8e0203 */
[----:B-1----:R-:W-:-:S13]  /*0060*/  ISETP.GE.AND P0, PT, R3, UR5, PT ;  /* 0x0000000503007c0c */ /* 0x002fda000bf06270 */
[----:B------:R-:W-:Y:S05]  /*0070*/  @P0 EXIT ;  /* 0x000000000000094d */ /* 0x000fea0003800000 */
[----:B------:R-:W0:Y:S01]  /*0080*/  LDCU.64 UR8, c[0x0][0x3a8] ;  /* 0x00007500ff0877ac */ /* 0x000e220008000a00 */
[----:B------:R-:W1:Y:S01]  /*0090*/  LDCU UR4, c[0x0][0x370] ;  /* 0x00006e00ff0477ac */ /* 0x000e620008000800 */
[----:B------:R-:W2:Y:S01]  /*00a0*/  LDCU.64 UR6, c[0x0][0x358] ;  /* 0x00006b00ff0677ac */ /* 0x000ea20008000a00 */
[----:B0-----:R-:W-:-:S04]  /*00b0*/  UISETP.NE.U32.AND UP0, UPT, UR8, URZ, UPT ;  /* 0x000000ff0800728c */ /* 0x001fc8000bf05070 */
[----:B------:R-:W-:Y:S01]  /*00c0*/  UISETP.NE.AND.EX UP0, UPT, UR9, URZ, UPT, UP0 ;  /* 0x000000ff0900728c */ /* 0x000fe2000bf05300 */
[----:B-1----:R-:W-:-:S08]  /*00d0*/  IMAD R0, R0, UR4, RZ ;  /* 0x0000000400007c24 */ /* 0x002fd0000f8e02ff */
[----:B--2---:R-:W-:Y:S05]  /*00e0*/  BRA.U UP0, `(.L_x_1) ;  /* 0x00000001004c7547 */ /* 0x004fea000b800000 */
[----:B------:R-:W0:Y:S02]  /*00f0*/  LDCU.64 UR8, c[0x0][0x3b0] ;  /* 0x00007600ff0877ac */ /* 0x000e240008000a00 */
[----:B0-----:R-:W-:-:S04]  /*0100*/  ISETP.NE.U32.AND P0, PT, RZ, UR8, PT ;  /* 0x00000008ff007c0c */ /* 0x001fc8000bf05070 */
[----:B------:R-:W-:-:S13]  /*0110*/  ISETP.NE.AND.EX P0, PT, RZ, UR9, PT, P0 ;  /* 0x00000009ff007c0c */ /* 0x000fda000bf05300 */
[----:B------:R-:W-:Y:S05]  /*0120*/  @!P0 EXIT ;  /* 0x000000000000894d */ /* 0x000fea0003800000 */
.L_x_2:
[----:B0-----:R-:W0:Y:S08]  /*0130*/  LDC.64 R4, c[0x0][0x390] ;  /* 0x0000e400ff047b82 */ /* 0x001e300000000a00 */
[----:B------:R-:W1:Y:S08]  /*0140*/  LDC.64 R6, c[0x0][0x398] ;  /* 0x0000e600ff067b82 */ /* 0x000e700000000a00 */
[----:B------:R-:W2:Y:S01]  /*0150*/  LDC.64 R8, c[0x0][0x3b0] ;  /* 0x0000ec00ff087b82 */ /* 0x000ea20000000a00 */
[----:B0-----:R-:W-:-:S06]  /*0160*/  IMAD.WIDE R4, R3, 0x4, R4 ;  /* 0x0000000403047825 */ /* 0x001fcc00078e0204 */
[----:B------:R-:W3:Y:S01]  /*0170*/  LDG.E R4, desc[UR6][R4.64] ;  /* 0x0000000604047981 */ /* 0x000ee2000c1e1900 */
[----:B-1----:R-:W-:-:S06]  /*0180*/  IMAD.WIDE R6, R3, 0x4, R6 ;  /* 0x0000000403067825 */ /* 0x002fcc00078e0206 */
[----:B------:R-:W3:Y:S01]  /*0190*/  LDG.E R7, desc[UR6][R6.64] ;  /* 0x0000000606077981 */ /* 0x000ee2000c1e1900 */
[----:B--2---:R-:W-:-:S05]  /*01a0*/  IMAD.WIDE R8, R3, 0x4, R8 ;  /* 0x0000000403087825 */ /* 0x004fca00078e0208 */
[----:B------:R-:W3:Y:S01]  /*01b0*/  LDG.E R11, desc[UR6][R8.64] ;  /* 0x00000006080b7981 */ /* 0x000ee2000c1e1900 */
[----:B------:R-:W-:-:S04]  /*01c0*/  IADD3 R3, PT, PT, R0, R3, RZ ;  /* 0x0000000300037210 */ /* 0x000fc80007ffe0ff */
[----:B------:R-:W-:Y:S01]  /*01d0*/  ISETP.GE.AND P0, PT, R3, UR5, PT ;  /* 0x0000000503007c0c */ /* 0x000fe2000bf06270 */
[----:B---3--:R-:W-:-:S05]  /*01e0*/  FFMA R11, R4, R7, R11 ;  /* 0x00000007040b7223 */ /* 0x008fca000000000b */
[----:B------:R0:W-:Y:S07]  /*01f0*/  STG.E desc[UR6][R8.64], R11 ;  /* 0x0000000b08007986 */ /* 0x0001ee000c101906 */
[----:B------:R-:W-:Y:S05]  /*0200*/  @!P0 BRA `(.L_x_2) ;  /* 0xfffffffc00c88947 */ /* 0x000fea000383ffff */
[----:B------:R-:W-:Y:S05]  /*0210*/  EXIT ;  /* 0x000000000000794d */ /* 0x000fea0003800000 */
.L_x_1:
[----:B------:R-:W0:Y:S02]  /*0220*/  LDCU.64 UR8, c[0x0][0x3b0] ;  /* 0x00007600ff0877ac */ /* 0x000e240008000a00 */
[----:B0-----:R-:W-:-:S04]  /*0230*/  UISETP.NE.U32.AND UP0, UPT, UR8, URZ, UPT ;  /* 0x000000ff0800728c */ /* 0x001fc8000bf05070 */
[----:B------:R-:W-:-:S09]  /*0240*/  UISETP.NE.AND.EX UP0, UPT, UR9, URZ, UPT, UP0 ;  /* 0x000000ff0900728c */ /* 0x000fd2000bf05300 */
[----:B------:R-:W-:Y:S05]  /*0250*/  BRA.U !UP0, `(.L_x_3) ;  /* 0x00000001085c7547 */ /* 0x000fea000b800000 */
.L_x_4:
[----:B0-----:R-:W0:Y:S08]  /*0260*/  LDC.64 R8, c[0x0][0x390] ;  /* 0x0000e400ff087b82 */ /* 0x001e300000000a00 */
[----:B------:R-:W1:Y:S08]  /*0270*/  LDC.64 R4, c[0x0][0x3a0] ;  /* 0x0000e800ff047b82 */ /* 0x000e700000000a00 */
[----:B------:R-:W2:Y:S01]  /*0280*/  LDC.64 R6, c[0x0][0x3a8] ;  /* 0x0000ea00ff067b82 */ /* 0x000ea20000000a00 */
[----:B0-----:R-:W-:-:S07]  /*0290*/  IMAD.WIDE R8, R3, 0x4, R8 ;  /* 0x0000000403087825 */ /* 0x001fce00078e0208 */
[----:B------:R-:W0:Y:S01]  /*02a0*/  LDC.64 R10, c[0x0][0x398] ;  /* 0x0000e600ff0a7b82 */ /* 0x000e220000000a00 */
[----:B------:R-:W3:Y:S01]  /*02b0*/  LDG.E R8, desc[UR6][R8.64] ;  /* 0x0000000608087981 */ /* 0x000ee2000c1e1900 */
[----:B-1----:R-:W-:-:S06]  /*02c0*/  IMAD.WIDE R4, R3, 0x4, R4 ;  /* 0x0000000403047825 */ /* 0x002fcc00078e0204 */
[----:B------:R-:W1:Y:S01]  /*02d0*/  LDC.64 R12, c[0x0][0x3b0] ;  /* 0x0000ec00ff0c7b82 */ /* 0x000e620000000a00 */
[----:B------:R-:W3:Y:S01]  /*02e0*/  LDG.E R5, desc[UR6][R4.64] ;  /* 0x0000000604057981 */ /* 0x000ee2000c1e1900 */
[----:B--2---:R-:W-:-:S05]  /*02f0*/  IMAD.WIDE R6, R3, 0x4, R6 ;  /* 0x0000000403067825 */ /* 0x004fca00078e0206 */
[----:B------:R-:W3:Y:S01]  /*0300*/  LDG.E R15, desc[UR6][R6.64] ;  /* 0x00000006060f7981 */ /* 0x000ee2000c1e1900 */
[----:B0-----:R-:W-:-:S04]  /*0310*/  IMAD.WIDE R10, R3, 0x4, R10 ;  /* 0x00000004030a7825 */ /* 0x001fc800078e020a */
[----:B-1----:R-:W-:-:S04]  /*0320*/  IMAD.WIDE R12, R3, 0x4, R12 ;  /* 0x00000004030c7825 */ /* 0x002fc800078e020c */
[----:B---3--:R-:W-:-:S05]  /*0330*/  FFMA R15, R8, R5, R15 ;  /* 0x00000005080f7223 */ /* 0x008fca000000000f */
[----:B------:R0:W-:Y:S04]  /*0340*/  STG.E desc[UR6][R6.64], R15 ;  /* 0x0000000f06007986 */ /* 0x0001e8000c101906 */
[----:B------:R-:W2:Y:S04]  /*0350*/  LDG.E R11, desc[UR6][R10.64] ;  /* 0x000000060a0b7981 */ /* 0x000ea8000c1e1900 */
[----:B------:R-:W2:Y:S01]  /*0360*/  LDG.E R17, desc[UR6][R12.64] ;  /* 0x000000060c117981 */ /* 0x000ea2000c1e1900 */
[----:B------:R-:W-:-:S04]  /*0370*/  IADD3 R3, PT, PT, R0, R3, RZ ;  /* 0x0000000300037210 */ /* 0x000fc80007ffe0ff */
[----:B------:R-:W-:Y:S01]  /*0380*/  ISETP.GE.AND P0, PT, R3, UR5, PT ;  /* 0x0000000503007c0c */ /* 0x000fe2000bf06270 */
[----:B--2---:R-:W-:-:S05]  /*0390*/  FFMA R17, R8, R11, R17 ;  /* 0x0000000b08117223 */ /* 0x004fca0000000011 */
[----:B------:R0:W-:Y:S07]  /*03a0*/  STG.E desc[UR6][R12.64], R17 ;  /* 0x000000110c007986 */ /* 0x0001ee000c101906 */
[----:B------:R-:W-:Y:S05]  /*03b0*/  @!P0 BRA `(.L_x_4) ;  /* 0xfffffffc00a88947 */ /* 0x000fea000383ffff */
[----:B------:R-:W-:Y:S05]  /*03c0*/  EXIT ;  /* 0x000000000000794d */ /* 0x000fea0003800000 */
.L_x_3:
        /* <DEDUP_REMOVED lines=15> */
.L_x_5:
        /* <DEDUP_REMOVED lines=12> */
.L_x_7:


//--------------------- .nv.shared.reserved.0     --------------------------
	.section	.nv.shared.reserved.0,"aw",@nobits
	.weak		__nv_reservedSMEM_offset_0_alias
	.size		__nv_reservedSMEM_offset_0_alias, 0, 64
	.other		__nv_reservedSMEM_offset_0_alias,@"STO_CUDA_RESERVED_SHARED STV_DEFAULT"
__nv_reservedSMEM_offset_0_alias:
	.zero		0
	.zero		64


//--------------------- .nv.global                --------------------------
	.section	.nv.global,"aw",@nobits
.nv.global:
	.type		_ZN34_INTERNAL_c09c672a_4_k_cu_c75c06ae6thrust24THRUST_300001_SM_1000_NS12placeholders2_5E,@object
	.size		_ZN34_INTERNAL_c09c672a_4_k_cu_c75c06ae6thrust24THRUST_300001_SM_1000_NS12placeholders2_5E,(_ZN34_INTERNAL_c09c672a_4_k_cu_c75c06ae4cuda3std3__45__cpo3endE - _ZN34_INTERNAL_c09c672a_4_k_cu_c75c06ae6thrust24THRUST_300001_SM_1000_NS12placeholders2_5E)
_ZN34_INTERNAL_c09c672a_4_k_cu_c75c06ae6thrust24THRUST_300001_SM_1000_NS12placeholders2_5E:
	.zero		1
	.type		_ZN34_INTERNAL_c09c672a_4_k_cu_c75c06ae4cuda3std3__45__cpo3endE,@object
	.size		_ZN34_INTERNAL_c09c672a_4_k_cu_c75c06ae4cuda3std3__45__cpo3endE,(_ZN34_INTERNAL_c09c672a_4_k_cu_c75c06ae4cuda3std6ranges3__45__cpo6cbeginE - _ZN34_INTERNAL_c09c672a_4_k_cu_c75c06ae4cuda3std3__45__cpo3endE)
_ZN34_INTERNAL_c09c672a_4_k_cu_c75c06ae4cuda3std3__45__cpo3endE:
	.zero		1
	.type		_ZN34_INTERNAL_c09c672a_4_k_cu_c75c06ae4cuda3std6ranges3__45__cpo6cbeginE,@object
	.size		_ZN34_INTERNAL_c09c672a_4_k_cu_c75c06ae4cuda3std6ranges3__45__cpo6cbeginE,(_ZN34_INTERNAL_c09c672a_4_k_cu_c75c06ae4cuda3std3__48in_placeE - _ZN34_INTERNAL_c09c672a_4_k_cu_c75c06ae4cuda3std6ranges3__45__cpo6cbeginE)
_ZN34_INTERNAL_c09c672a_4_k_cu_c75c06ae4cuda3std6ranges3__45__cpo6cbeginE:
	.zero		1
	.type		_ZN34_INTERNAL_c09c672a_4_k_cu_c75c06ae4cuda3std3__48in_placeE,@object
	.size		_ZN34_INTERNAL_c09c672a_4_k_cu_c75c06ae4cuda3std3__48in_placeE,(_ZN34_INTERNAL_c09c672a_4_k_cu_c75c06ae4cuda3std6ranges3__45__cpo4sizeE - _ZN34_INTERNAL_c09c672a_4_k_cu_c75c06ae4cuda3std3__48in_placeE)
_ZN34_INTERNAL_c09c672a_4_k_cu_c75c06ae4cuda3std3__48in_placeE:
	.zero		1
	.type		_ZN34_INTERNAL_c09c672a_4_k_cu_c75c06ae4cuda3std6ranges3__45__cpo4sizeE,@object
	.size		_ZN34_INTERNAL_c09c672a_4_k_cu_c75c06ae4cuda3std6ranges3__45__cpo4sizeE,(_ZN34_INTERNAL_c09c672a_4_k_cu_c75c06ae6thrust24THRUST_300001_SM_1000_NS12placeholders2_9E - _ZN34_INTERNAL_c09c672a_4_k_cu_c75c06ae4cuda3std6ranges3__45__cpo4sizeE)
_ZN34_INTERNAL_c09c672a_4_k_cu_c75c06ae4cuda3std6ranges3__45__cpo4sizeE:
	.zero		1
	.type		_ZN34_INTERNAL_c09c672a_4_k_cu_c75c06ae6thrust24THRUST_300001_SM_1000_NS12placeholders2_9E,@object
	.size		_ZN34_INTERNAL_c09c672a_4_k_cu_c75c06ae6thrust24THRUST_300001_SM_1000_NS12placeholders2_9E,(_ZN34_INTERNAL_c09c672a_4_k_cu_c75c06ae4cuda3std3__45__cpo4rendE - _ZN34_INTERNAL_c09c672a_4_k_cu_c75c06ae6thrust24THRUST_300001_SM_1000_NS12placeholders2_9E)
_ZN34_INTERNAL_c09c672a_4_k_cu_c75c06ae6thrust24THRUST_300001_SM_1000_NS12placeholders2_9E:
	.zero		1
	.type		_ZN34_INTERNAL_c09c672a_4_k_cu_c75c06ae4cuda3std3__45__cpo4rendE,@object
	.size		_ZN34_INTERNAL_c09c672a_4_k_cu_c75c06ae4cuda3std3__45__cpo4rendE,(_ZN34_INTERNAL_c09c672a_4_k_cu_c75c06ae4cuda3std6ranges3__45__cpo4nextE - _ZN34_INTERNAL_c09c672a_4_k_cu_c75c06ae4cuda3std3__45__cpo4rendE)
_ZN34_INTERNAL_c09c672a_4_k_cu_c75c06ae4cuda3std3__45__cpo4rendE:
	.zero		1
	.type		_ZN34_INTERNAL_c09c672a_4_k_cu_c75c06ae4cuda3std6ranges3__45__cpo4nextE,@object
	.size		_ZN34_INTERNAL_c09c672a_4_k_cu_c75c06ae4cuda3std6ranges3__45__cpo4nextE,(_ZN34_INTERNAL_c09c672a_4_k_cu_c75c06ae4cuda3std6ranges3__45__cpo4swapE - _ZN34_INTERNAL_c09c672a_4_k_cu_c75c06ae4cuda3std6ranges3__45__cpo4nextE)
_ZN34_INTERNAL_c09c672a_4_k_cu_c75c06ae4cuda3std6ranges3__45__cpo4nextE:
	.zero		1
	.type		_ZN34_INTERNAL_c09c672a_4_k_cu_c75c06ae4cuda3std6ranges3__45__cpo4swapE,@object
	.size		_ZN34_INTERNAL_c09c672a_4_k_cu_c75c06ae4cuda3std6ranges3__45__cpo4swapE,(_ZN34_INTERNAL_c09c672a_4_k_cu_c75c06ae6thrust24THRUST_300001_SM_1000_NS12placeholders2_1E - _ZN34_INTERNAL_c09c672a_4_k_cu_c75c06ae4cuda3std6ranges3__45__cpo4swapE)
_ZN34_INTERNAL_c09c672a_4_k_cu_c75c06ae4cuda3std6ranges3__45__cpo4swapE:
	.zero		1
	.type		_ZN34_INTERNAL_c09c672a_4_k_cu_c75c06ae6thrust24THRUST_300001_SM_1000_NS12placeholders2_1E,@object
	.size		_ZN34_INTERNAL_c09c672a_4_k_cu_c75c06ae6thrust24THRUST_300001_SM_1000_NS12placeholders2_1E,(_ZN34_INTERNAL_c09c672a_4_k_cu_c75c06ae6thrust24THRUST_300001_SM_1000_NS12placeholders2_3E - _ZN34_INTERNAL_c09c672a_4_k_cu_c75c06ae6thrust24THRUST_300001_SM_1000_NS12placeholders2_1E)
_ZN34_INTERNAL_c09c672a_4_k_cu_c75c06ae6thrust24THRUST_300001_SM_1000_NS12placeholders2_1E:
	.zero		1
	.type		_ZN34_INTERNAL_c09c672a_4_k_cu_c75c06ae6thrust24THRUST_300001_SM_1000_NS12placeholders2_3E,@object
	.size		_ZN34_INTERNAL_c09c672a_4_k_cu_c75c06ae6thrust24THRUST_300001_SM_1000_NS12placeholders2_3E,(_ZN34_INTERNAL_c09c672a_4_k_cu_c75c06ae4cuda3std3__436_GLOBAL__N__c09c672a_4_k_cu_c75c06ae6ignoreE - _ZN34_INTERNAL_c09c672a_4_k_cu_c75c06ae6thrust24THRUST_300001_SM_1000_NS12placeholders2_3E)
_ZN34_INTERNAL_c09c672a_4_k_cu_c75c06ae6thrust24THRUST_300001_SM_1000_NS12placeholders2_3E:
	.zero		1
	.type		_ZN34_INTERNAL_c09c672a_4_k_cu_c75c06ae4cuda3std3__436_GLOBAL__N__c09c672a_4_k_cu_c75c06ae6ignoreE,@object
	.size		_ZN34_INTERNAL_c09c672a_4_k_cu_c75c06ae4cuda3std3__436_GLOBAL__N__c09c672a_4_k_cu_c75c06ae6ignoreE,(_ZN34_INTERNAL_c09c672a_4_k_cu_c75c06ae4cuda3std6ranges3__45__cpo5beginE - _ZN34_INTERNAL_c09c672a_4_k_cu_c75c06ae4cuda3std3__436_GLOBAL__N__c09c672a_4_k_cu_c75c06ae6ignoreE)
_ZN34_INTERNAL_c09c672a_4_k_cu_c75c06ae4cuda3std3__436_GLOBAL__N__c09c672a_4_k_cu_c75c06ae6ignoreE:
	.zero		1
	.type		_ZN34_INTERNAL_c09c672a_4_k_cu_c75c06ae4cuda3std6ranges3__45__cpo5beginE,@object
	.size		_ZN34_INTERNAL_c09c672a_4_k_cu_c75c06ae4cuda3std6ranges3__45__cpo5beginE,(_ZN34_INTERNAL_c09c672a_4_k_cu_c75c06ae4cuda3std3__45__cpo5crendE - _ZN34_INTERNAL_c09c672a_4_k_cu_c75c06ae4cuda3std6ranges3__45__cpo5beginE)
_ZN34_INTERNAL_c09c672a_4_k_cu_c75c06ae4cuda3std6ranges3__45__cpo5beginE:
	.zero		1
	.type		_ZN34_INTERNAL_c09c672a_4_k_cu_c75c06ae4cuda3std3__45__cpo5crendE,@object
	.size		_ZN34_INTERNAL_c09c672a_4_k_cu_c75c06ae4cuda3std3__45__cpo5crendE,(_ZN34_INTERNAL_c09c672a_4_k_cu_c75c06ae4cuda3std6ranges3__45__cpo4dataE - _ZN34_INTERNAL_c09c672a_4_k_cu_c75c06ae4cuda3std3__45__cpo5crendE)
_ZN34_INTERNAL_c09c672a_4_k_cu_c75c06ae4cuda3std3__45__cpo5crendE:
	.zero		1
	.type		_ZN34_INTERNAL_c09c672a_4_k_cu_c75c06ae4cuda3std6ranges3__45__cpo4dataE,@object
	.size		_ZN34_INTERNAL_c09c672a_4_k_cu_c75c06ae4cuda3std6ranges3__45__cpo4dataE,(_ZN34_INTERNAL_c09c672a_4_k_cu_c75c06ae6thrust24THRUST_300001_SM_1000_NS12placeholders2_7E - _ZN34_INTERNAL_c09c672a_4_k_cu_c75c06ae4cuda3std6ranges3__45__cpo4dataE)
_ZN34_INTERNAL_c09c672a_4_k_cu_c75c06ae4cuda3std6ranges3__45__cpo4dataE:
	.zero		1
	.type		_ZN34_INTERNAL_c09c672a_4_k_cu_c75c06ae6thrust24THRUST_300001_SM_1000_NS12placeholders2_7E,@object
	.size		_ZN34_INTERNAL_c09c672a_4_k_cu_c75c06ae6thrust24THRUST_300001_SM_1000_NS12placeholders2_7E,(_ZN34_INTERNAL_c09c672a_4_k_cu_c75c06ae4cuda3std3__45__cpo4cendE - _ZN34_INTERNAL_c09c672a_4_k_cu_c75c06ae6thrust24THRUST_300001_SM_1000_NS12placeholders2_7E)
_ZN34_INTERNAL_c09c672a_4_k_cu_c75c06ae6thrust24THRUST_300001_SM_1000_NS12placeholders2_7E:
	.zero		1
	.type		_ZN34_INTERNAL_c09c672a_4_k_cu_c75c06ae4cuda3std3__45__cpo4cendE,@object
	.size		_ZN34_INTERNAL_c09c672a_4_k_cu_c75c06ae4cuda3std3__45__cpo4cendE,(_ZN34_INTERNAL_c09c672a_4_k_cu_c75c06ae4cuda3std6ranges3__45__cpo7advanceE - _ZN34_INTERNAL_c09c672a_4_k_cu_c75c06ae4cuda3std3__45__cpo4cendE)
_ZN34_INTERNAL_c09c672a_4_k_cu_c75c06ae4cuda3std3__45__cpo4cendE:
	.zero		1
	.type		_ZN34_INTERNAL_c09c672a_4_k_cu_c75c06ae4cuda3std6ranges3__45__cpo7advanceE,@object
	.size		_ZN34_INTERNAL_c09c672a_4_k_cu_c75c06ae4cuda3std6ranges3__45__cpo7advanceE,(_ZN34_INTERNAL_c09c672a_4_k_cu_c75c06ae4cuda3std3__47nulloptE - _ZN34_INTERNAL_c09c672a_4_k_cu_c75c06ae4cuda3std6ranges3__45__cpo7advanceE)
_ZN34_INTERNAL_c09c672a_4_k_cu_c75c06ae4cuda3std6ranges3__45__cpo7advanceE:
	.zero		1
	.type		_ZN34_INTERNAL_c09c672a_4_k_cu_c75c06ae4cuda3std3__47nulloptE,@object
	.size		_ZN34_INTERNAL_c09c672a_4_k_cu_c75c06ae4cuda3std3__47nulloptE,(_ZN34_INTERNAL_c09c672a_4_k_cu_c75c06ae4cuda3std6ranges3__45__cpo8distanceE - _ZN34_INTERNAL_c09c672a_4_k_cu_c75c06ae4cuda3std3__47nulloptE)
_ZN34_INTERNAL_c09c672a_4_k_cu_c75c06ae4cuda3std3__47nulloptE:
	.zero		1
	.type		_ZN34_INTERNAL_c09c672a_4_k_cu_c75c06ae4cuda3std6ranges3__45__cpo8distanceE,@object
	.size		_ZN34_INTERNAL_c09c672a_4_k_cu_c75c06ae4cuda3std6ranges3__45__cpo8distanceE,(_ZN34_INTERNAL_c09c672a_4_k_cu_c75c06ae6thrust24THRUST_300001_SM_1000_NS12placeholders2_6E - _ZN34_INTERNAL_c09c672a_4_k_cu_c75c06ae4cuda3std6ranges3__45__cpo8distanceE)
_ZN34_INTERNAL_c09c672a_4_k_cu_c75c06ae4cuda3std6ranges3__45__cpo8distanceE:
	.zero		1
	.type		_ZN34_INTERNAL_c09c672a_4_k_cu_c75c06ae6thrust24THRUST_300001_SM_1000_NS12placeholders2_6E,@object
	.size		_ZN34_INTERNAL_c09c672a_4_k_cu_c75c06ae6thrust24THRUST_300001_SM_1000_NS12placeholders2_6E,(_ZN34_INTERNAL_c09c672a_4_k_cu_c75c06ae4cuda3std3__45__cpo6cbeginE - _ZN34_INTERNAL_c09c672a_4_k_cu_c75c06ae6thrust24THRUST_300001_SM_1000_NS12placeholders2_6E)
_ZN34_INTERNAL_c09c672a_4_k_cu_c75c06ae6thrust24THRUST_300001_SM_1000_NS12placeholders2_6E:
	.zero		1
	.type		_ZN34_INTERNAL_c09c672a_4_k_cu_c75c06ae4cuda3std3__45__cpo6cbeginE,@object
	.size		_ZN34_INTERNAL_c09c672a_4_k_cu_c75c06ae4cuda3std3__45__cpo6cbeginE,(_ZN34_INTERNAL_c09c672a_4_k_cu_c75c06ae4cuda3std6ranges3__45__cpo4cendE - _ZN34_INTERNAL_c09c672a_4_k_cu_c75c06ae4cuda3std3__45__cpo6cbeginE)
_ZN34_INTERNAL_c09c672a_4_k_cu_c75c06ae4cuda3std3__45__cpo6cbeginE:
	.zero		1
	.type		_ZN34_INTERNAL_c09c672a_4_k_cu_c75c06ae4cuda3std6ranges3__45__cpo4cendE,@object
	.size		_ZN34_INTERNAL_c09c672a_4_k_cu_c75c06ae4cuda3std6ranges3__45__cpo4cendE,(_ZN34_INTERNAL_c09c672a_4_k_cu_c75c06ae4cuda3std3__420unreachable_sentinelE - _ZN34_INTERNAL_c09c672a_4_k_cu_c75c06ae4cuda3std6ranges3__45__cpo4cendE)
_ZN34_INTERNAL_c09c672a_4_k_cu_c75c06ae4cuda3std6ranges3__45__cpo4cendE:
	.zero		1
	.type		_ZN34_INTERNAL_c09c672a_4_k_cu_c75c06ae4cuda3std3__420unreachable_sentinelE,@object
	.size		_ZN34_INTERNAL_c09c672a_4_k_cu_c75c06ae4cuda3std3__420unreachable_sentinelE,(_ZN34_INTERNAL_c09c672a_4_k_cu_c75c06ae4cuda3std6ranges3__45__cpo5ssizeE - _ZN34_INTERNAL_c09c672a_4_k_cu_c75c06ae4cuda3std3__420unreachable_sentinelE)
_ZN34_INTERNAL_c09c672a_4_k_cu_c75c06ae4cuda3std3__420unreachable_sentinelE:
	.zero		1
	.type		_ZN34_INTERNAL_c09c672a_4_k_cu_c75c06ae4cuda3std6ranges3__45__cpo5ssizeE,@object
	.size		_ZN34_INTERNAL_c09c672a_4_k_cu_c75c06ae4cuda3std6ranges3__45__cpo5ssizeE,(_ZN34_INTERNAL_c09c672a_4_k_cu_c75c06ae6thrust24THRUST_300001_SM_1000_NS12placeholders3_10E - _ZN34_INTERNAL_c09c672a_4_k_cu_c75c06ae4cuda3std6ranges3__45__cpo5ssizeE)
_ZN34_INTERNAL_c09c672a_4_k_cu_c75c06ae4cuda3std6ranges3__45__cpo5ssizeE:
	.zero		1
	.type		_ZN34_INTERNAL_c09c672a_4_k_cu_c75c06ae6thrust24THRUST_300001_SM_1000_NS12placeholders3_10E,@object
	.size		_ZN34_INTERNAL_c09c672a_4_k_cu_c75c06ae6thrust24THRUST_300001_SM_1000_NS12placeholders3_10E,(_ZN34_INTERNAL_c09c672a_4_k_cu_c75c06ae4cuda3std3__45__cpo7crbeginE - _ZN34_INTERNAL_c09c672a_4_k_cu_c75c06ae6thrust24THRUST_300001_SM_1000_NS12placeholders3_10E)
_ZN34_INTERNAL_c09c672a_4_k_cu_c75c06ae6thrust24THRUST_300001_SM_1000_NS12placeholders3_10E:
	.zero		1
	.type		_ZN34_INTERNAL_c09c672a_4_k_cu_c75c06ae4cuda3std3__45__cpo7crbeginE,@object
	.size		_ZN34_INTERNAL_c09c672a_4_k_cu_c75c06ae4cuda3std3__45__cpo7crbeginE,(_ZN34_INTERNAL_c09c672a_4_k_cu_c75c06ae4cuda3std6ranges3__45__cpo4prevE - _ZN34_INTERNAL_c09c672a_4_k_cu_c75c06ae4cuda3std3__45__cpo7crbeginE)
_ZN34_INTERNAL_c09c672a_4_k_cu_c75c06ae4cuda3std3__45__cpo7crbeginE:
	.zero		1
	.type		_ZN34_INTERNAL_c09c672a_4_k_cu_c75c06ae4cuda3std6ranges3__45__cpo4prevE,@object
	.size		_ZN34_INTERNAL_c09c672a_4_k_cu_c75c06ae4cuda3std6ranges3__45__cpo4prevE,(_ZN34_INTERNAL_c09c672a_4_k_cu_c75c06ae4cuda3std6ranges3__45__cpo9iter_moveE - _ZN34_INTERNAL_c09c672a_4_k_cu_c75c06ae4cuda3std6ranges3__45__cpo4prevE)
_ZN34_INTERNAL_c09c672a_4_k_cu_c75c06ae4cuda3std6ranges3__45__cpo4prevE:
	.zero		1
	.type		_ZN34_INTERNAL_c09c672a_4_k_cu_c75c06ae4cuda3std6ranges3__45__cpo9iter_moveE,@object
	.size		_ZN34_INTERNAL_c09c672a_4_k_cu_c75c06ae4cuda3std6ranges3__45__cpo9iter_moveE,(_ZN34_INTERNAL_c09c672a_4_k_cu_c75c06ae6thrust24THRUST_300001_SM_1000_NS12placeholders2_2E - _ZN34_INTERNAL_c09c672a_4_k_cu_c75c06ae4cuda3std6ranges3__45__cpo9iter_moveE)
_ZN34_INTERNAL_c09c672a_4_k_cu_c75c06ae4cuda3std6ranges3__45__cpo9iter_moveE:
	.zero		1
	.type		_ZN34_INTERNAL_c09c672a_4_k_cu_c75c06ae6thrust24THRUST_300001_SM_1000_NS12placeholders2_2E,@object
	.size		_ZN34_INTERNAL_c09c672a_4_k_cu_c75c06ae6thrust24THRUST_300001_SM_1000_NS12placeholders2_2E,(_ZN34_INTERNAL_c09c672a_4_k_cu_c75c06ae6thrust24THRUST_300001_SM_1000_NS12placeholders2_4E - _ZN34_INTERNAL_c09c672a_4_k_cu_c75c06ae6thrust24THRUST_300001_SM_1000_NS12placeholders2_2E)
_ZN34_INTERNAL_c09c672a_4_k_cu_c75c06ae6thrust24THRUST_300001_SM_1000_NS12placeholders2_2E:
	.zero		1
	.type		_ZN34_INTERNAL_c09c672a_4_k_cu_c75c06ae6thrust24THRUST_300001_SM_1000_NS12placeholders2_4E,@object
	.size		_ZN34_INTERNAL_c09c672a_4_k_cu_c75c06ae6thrust24THRUST_300001_SM_1000_NS12placeholders2_4E,(_ZN34_INTERNAL_c09c672a_4_k_cu_c75c06ae4cuda3std3__45__cpo5beginE - _ZN34_INTERNAL_c09c672a_4_k_cu_c75c06ae6thrust24THRUST_300001_SM_1000_NS12placeholders2_4E)
_ZN34_INTERNAL_c09c672a_4_k_cu_c75c06ae6thrust24THRUST_300001_SM_1000_NS12placeholders2_4E:
	.zero		1
	.type		_ZN34_INTERNAL_c09c672a_4_k_cu_c75c06ae4cuda3std3__45__cpo5beginE,@object
	.size		_ZN34_INTERNAL_c09c672a_4_k_cu_c75c06ae4cuda3std3__45__cpo5beginE,(_ZN34_INTERNAL_c09c672a_4_k_cu_c75c06ae4cuda3std6ranges3__45__cpo3endE - _ZN34_INTERNAL_c09c672a_4_k_cu_c75c06ae4cuda3std3__45__cpo5beginE)
_ZN34_INTERNAL_c09c672a_4_k_cu_c75c06ae4cuda3std3__45__cpo5beginE:
	.zero		1
	.type		_ZN34_INTERNAL_c09c672a_4_k_cu_c75c06ae4cuda3std6ranges3__45__cpo3endE,@object
	.size		_ZN34_INTERNAL_c09c672a_4_k_cu_c75c06ae4cuda3std6ranges3__45__cpo3endE,(_ZN34_INTERNAL_c09c672a_4_k_cu_c75c06ae4cuda3std3__419piecewise_constructE - _ZN34_INTERNAL_c09c672a_4_k_cu_c75c06ae4cuda3std6ranges3__45__cpo3endE)
_ZN34_INTERNAL_c09c672a_4_k_cu_c75c06ae4cuda3std6ranges3__45__cpo3endE:
	.zero		1
	.type		_ZN34_INTERNAL_c09c672a_4_k_cu_c75c06ae4cuda3std3__419piecewise_constructE,@object
	.size		_ZN34_INTERNAL_c09c672a_4_k_cu_c75c06ae4cuda3std3__419piecewise_constructE,(_ZN34_INTERNAL_c09c672a_4_k_cu_c75c06ae4cuda3std6ranges3__45__cpo5cdataE - _ZN34_INTERNAL_c09c672a_4_k_cu_c75c06ae4cuda3std3__419piecewise_constructE)
_ZN34_INTERNAL_c09c672a_4_k_cu_c75c06ae4cuda3std3__419piecewise_constructE:
	.zero		1
	.type		_ZN34_INTERNAL_c09c672a_4_k_cu_c75c06ae4cuda3std6ranges3__45__cpo5cdataE,@object
	.size		_ZN34_INTERNAL_c09c672a_4_k_cu_c75c06ae4cuda3std6ranges3__45__cpo5cdataE,(_ZN34_INTERNAL_c09c672a_4_k_cu_c75c06ae6thrust24THRUST_300001_SM_1000_NS12placeholders2_8E - _ZN34_INTERNAL_c09c672a_4_k_cu_c75c06ae4cuda3std6ranges3__45__cpo5cdataE)
_ZN34_INTERNAL_c09c672a_4_k_cu_c75c06ae4cuda3std6ranges3__45__cpo5cdataE:
	.zero		1
	.type		_ZN34_INTERNAL_c09c672a_4_k_cu_c75c06ae6thrust24THRUST_300001_SM_1000_NS12placeholders2_8E,@object
	.size		_ZN34_INTERNAL_c09c672a_4_k_cu_c75c06ae6thrust24THRUST_300001_SM_1000_NS12placeholders2_8E,(_ZN34_INTERNAL_c09c672a_4_k_cu_c75c06ae4cuda3std3__45__cpo6rbeginE - _ZN34_INTERNAL_c09c672a_4_k_cu_c75c06ae6thrust24THRUST_300001_SM_1000_NS12placeholders2_8E)
_ZN34_INTERNAL_c09c672a_4_k_cu_c75c06ae6thrust24THRUST_300001_SM_1000_NS12placeholders2_8E:
	.zero		1
	.type		_ZN34_INTERNAL_c09c672a_4_k_cu_c75c06ae4cuda3std3__45__cpo6rbeginE,@object
	.size		_ZN34_INTERNAL_c09c672a_4_k_cu_c75c06ae4cuda3std3__45__cpo6rbeginE,(_ZN34_INTERNAL_c09c672a_4_k_cu_c75c06ae4cuda3std6ranges3__45__cpo9iter_swapE - _ZN34_INTERNAL_c09c672a_4_k_cu_c75c06ae4cuda3std3__45__cpo6rbeginE)
_ZN34_INTERNAL_c09c672a_4_k_cu_c75c06ae4cuda3std3__45__cpo6rbeginE:
	.zero		1
	.type		_ZN34_INTERNAL_c09c672a_4_k_cu_c75c06ae4cuda3std6ranges3__45__cpo9iter_swapE,@object
	.size		_ZN34_INTERNAL_c09c672a_4_k_cu_c75c06ae4cuda3std6ranges3__45__cpo9iter_swapE,(_ZN34_INTERNAL_c09c672a_4_k_cu_c75c06ae4cuda3std3__48unexpectE - _ZN34_INTERNAL_c09c672a_4_k_cu_c75c06ae4cuda3std6ranges3__45__cpo9iter_swapE)
_ZN34_INTERNAL_c09c672a_4_k_cu_c75c06ae4cuda3std6ranges3__45__cpo9iter_swapE:
	.zero		1
	.type		_ZN34_INTERNAL_c09c672a_4_k_cu_c75c06ae4cuda3std3__48unexpectE,@object
	.size		_ZN34_INTERNAL_c09c672a_4_k_cu_c75c06ae4cuda3std3__48unexpectE,(_ZN34_INTERNAL_c09c672a_4_k_cu_c75c06ae6thrust24THRUST_300001_SM_1000_NS6system6detail10sequential3seqE - _ZN34_INTERNAL_c09c672a_4_k_cu_c75c06ae4cuda3std3__48unexpectE)
_ZN34_INTERNAL_c09c672a_4_k_cu_c75c06ae4cuda3std3__48unexpectE:
	.zero		1
	.type		_ZN34_INTERNAL_c09c672a_4_k_cu_c75c06ae6thrust24THRUST_300001_SM_1000_NS6system6detail10sequential3seqE,@object
	.size		_ZN34_INTERNAL_c09c672a_4_k_cu_c75c06ae6thrust24THRUST_300001_SM_1000_NS6system6detail10sequential3seqE,(.L_29 - _ZN34_INTERNAL_c09c672a_4_k_cu_c75c06ae6thrust24THRUST_300001_SM_1000_NS6system6detail10sequential3seqE)
_ZN34_INTERNAL_c09c672a_4_k_cu_c75c06ae6thrust24THRUST_300001_SM_1000_NS6system6detail10sequential3seqE:
	.zero		1
.L_29:


//--------------------- .nv.constant0._ZN3cub18CUB_300001_SM_10006detail11EmptyKernelIvEEvv --------------------------
	.section	.nv.constant0._ZN3cub18CUB_300001_SM_10006detail11EmptyKernelIvEEvv,"a",@progbits
	.sectionflags	@""
	.align	4
.nv.constant0._ZN3cub18CUB_300001_SM_10006detail11EmptyKernelIvEEvv:
	.zero		896


//--------------------- .nv.constant0.HadMultBackward1 --------------------------
	.section	.nv.constant0.HadMultBackward1,"a",@progbits
	.sectionflags	@""
	.align	4
.nv.constant0.HadMultBackward1:
	.zero		952


//--------------------- SYMBOLS --------------------------

	.type		.nv.reservedSmem.offset0,@object
	.size		.nv.reservedSmem.offset0,0x4
